//
// Generated by NVIDIA NVVM Compiler
//
// Compiler Build ID: CL-36424714
// Cuda compilation tools, release 13.0, V13.0.88
// Based on NVVM 20.0.0
//

.version 9.0
.target sm_100
.address_size 64

	// .globl	_Z5kmainPVj
.global .align 4 .u32 flag;
.global .align 4 .u32 dummy;

.visible .entry _Z5kmainPVj(
	.param .u64 .ptr .align 1 _Z5kmainPVj_param_0
)
{
	.reg .pred 	%p<14>;
	.reg .b32 	%r<16>;
	.reg .b64 	%rd<3>;

	ld.param.u64 	%rd2, [_Z5kmainPVj_param_0];
	cvta.to.global.u64 	%rd1, %rd2;
	mov.u32 	%r1, %ctaid.x;
	mov.u32 	%r2, %tid.x;
	or.b32  	%r3, %r1, %r2;
	setp.ne.s32 	%p1, %r3, 0;
	@%p1 bra 	$L__BB0_2;
	mov.b32 	%r14, 1;
	st.volatile.global.u32 	[%rd1], %r14;
	membar.cta;
	atom.global.exch.b32 	%r15, [flag], 1;
	bra.uni 	$L__BB0_11;
$L__BB0_2:
	setp.ne.s32 	%p2, %r1, 0;
	setp.ne.s32 	%p3, %r2, 32;
	or.pred  	%p4, %p2, %p3;
	@%p4 bra 	$L__BB0_5;
$L__BB0_3:
	atom.global.or.b32 	%r10, [flag], 0;
	setp.ne.s32 	%p13, %r10, 1;
	@%p13 bra 	$L__BB0_3;
	ld.volatile.global.u32 	%r11, [%rd1];
	add.s32 	%r12, %r11, 2;
	st.volatile.global.u32 	[%rd1], %r12;
	membar.gl;
	atom.global.exch.b32 	%r13, [flag], 2;
	bra.uni 	$L__BB0_11;
$L__BB0_5:
	setp.ne.s32 	%p5, %r1, 1;
	setp.ne.s32 	%p6, %r2, 0;
	or.pred  	%p7, %p5, %p6;
	@%p7 bra 	$L__BB0_8;
$L__BB0_6:
	atom.global.or.b32 	%r6, [flag], 0;
	setp.ne.s32 	%p12, %r6, 2;
	@%p12 bra 	$L__BB0_6;
	ld.volatile.global.u32 	%r7, [%rd1];
	add.s32 	%r8, %r7, 2;
	st.volatile.global.u32 	[%rd1], %r8;
	membar.cta;
	atom.global.exch.b32 	%r9, [flag], 3;
	bra.uni 	$L__BB0_11;
$L__BB0_8:
	setp.ne.s32 	%p8, %r1, 1;
	setp.ne.s32 	%p9, %r2, 32;
	or.pred  	%p10, %p8, %p9;
	@%p10 bra 	$L__BB0_11;
$L__BB0_9:
	atom.global.or.b32 	%r4, [flag], 0;
	setp.ne.s32 	%p11, %r4, 3;
	@%p11 bra 	$L__BB0_9;
	ld.volatile.global.u32 	%r5, [%rd1];
	st.global.u32 	[dummy], %r5;
$L__BB0_11:
	ret;

}


// ===== COMPILED SASS (sm_100) =====

	.target	sm_100

	.elftype	@"ET_EXEC"


//--------------------- .note.nv.tkinfo           --------------------------
	.section	.note.nv.tkinfo,"",@"SHT_NOTE"
	.sectionflags	@"SHF_NOTE_NV_TKINFO"
	.tkinfo
        /*0018*/ 	.word	0x00000002
        /*0030*/ 	.string	""
        /*0030*/ 	.string	"ptxas"
        /*0030*/ 	.string	"Cuda compilation tools, release 13.0, V13.0.88"
        /*0030*/ 	.string	"Build cuda_13.0.r13.0/compiler.36424714_0"
        /*0030*/ 	.string	"-arch sm_100 -m 64 "



//--------------------- .note.nv.cuinfo           --------------------------
	.section	.note.nv.cuinfo,"",@"SHT_NOTE"
	.sectionflags	@"SHF_NOTE_NV_CUINFO"
        /*0018*/ 	.short	0x0002
        /*001a*/ 	.short	0x0064
        /*001c*/ 	.short	0x0082
	.zero		2


//--------------------- .nv.info                  --------------------------
	.section	.nv.info,"",@"SHT_CUDA_INFO"
	.align	4


	//----- nvinfo : EIATTR_REGCOUNT
	.align		4
        /*0000*/ 	.byte	0x04, 0x2f
        /*0002*/ 	.short	(.L_3 - .L_2)
	.align		4
.L_2:
        /*0004*/ 	.word	index@(_Z5kmainPVj)
        /*0008*/ 	.word	0x0000000c


	//----- nvinfo : EIATTR_FRAME_SIZE
	.align		4
.L_3:
        /*000c*/ 	.byte	0x04, 0x11
        /*000e*/ 	.short	(.L_5 - .L_4)
	.align		4
.L_4:
        /*0010*/ 	.word	index@(_Z5kmainPVj)
        /*0014*/ 	.word	0x00000000


	//----- nvinfo : EIATTR_MIN_STACK_SIZE
	.align		4
.L_5:
        /*0018*/ 	.byte	0x04, 0x12
        /*001a*/ 	.short	(.L_7 - .L_6)
	.align		4
.L_6:
        /*001c*/ 	.word	index@(_Z5kmainPVj)
        /*0020*/ 	.word	0x00000000
.L_7:


//--------------------- .nv.compat                --------------------------
	.section	.nv.compat,"",@"SHT_CUDA_COMPAT_INFO"
	.align	4
        /*0000*/ 	.byte	0x02, 0x09, 0x00, 0x00, 0x02, 0x02, 0x01, 0x00, 0x02, 0x05, 0x05, 0x00, 0x03, 0x07, 0x01, 0x01
        /*0010*/ 	.byte	0x02, 0x03, 0x00, 0x00, 0x02, 0x06, 0x01, 0x00, 0x04, 0x0b, 0x08, 0x00, 0x09, 0x00, 0x00, 0x00
        /*0020*/ 	.byte	0x00, 0x00, 0x00, 0x00


//--------------------- .nv.info._Z5kmainPVj      --------------------------
	.section	.nv.info._Z5kmainPVj,"",@"SHT_CUDA_INFO"
	.sectionflags	@""
	.align	4


	//----- nvinfo : EIATTR_CUDA_API_VERSION
	.align		4
        /*0000*/ 	.byte	0x04, 0x37
        /*0002*/ 	.short	(.L_9 - .L_8)
.L_8:
        /*0004*/ 	.word	0x00000082


	//----- nvinfo : EIATTR_KPARAM_INFO
	.align		4
.L_9:
        /*0008*/ 	.byte	0x04, 0x17
        /*000a*/ 	.short	(.L_11 - .L_10)
.L_10:
        /*000c*/ 	.word	0x00000000
        /*0010*/ 	.short	0x0000
        /*0012*/ 	.short	0x0000
        /*0014*/ 	.byte	0x00, 0xf5, 0x21, 0x00


	//----- nvinfo : EIATTR_SPARSE_MMA_MASK
	.align		4
.L_11:
        /*0018*/ 	.byte	0x03, 0x50
        /*001a*/ 	.short	0x0000


	//----- nvinfo : EIATTR_MAXREG_COUNT
	.align		4
        /*001c*/ 	.byte	0x03, 0x1b
        /*001e*/ 	.short	0x00ff


	//----- nvinfo : EIATTR_MERCURY_ISA_VERSION
	.align		4
        /*0020*/ 	.byte	0x03, 0x5f
        /*0022*/ 	.short	0x0101


	//----- nvinfo : EIATTR_VRC_CTA_INIT_COUNT
	.align		4
        /*0024*/ 	.byte	0x02, 0x4a
	.zero		1
	.zero		1


	//----- nvinfo : EIATTR_EXIT_INSTR_OFFSETS
	.align		4
        /*0028*/ 	.byte	0x04, 0x1c
        /*002a*/ 	.short	(.L_13 - .L_12)


	//   ....[0]....
.L_12:
        /*002c*/ 	.word	0x000000c0


	//   ....[1]....
        /*0030*/ 	.word	0x00000210


	//   ....[2]....
        /*0034*/ 	.word	0x00000330


	//   ....[3]....
        /*0038*/ 	.word	0x00000350


	//   ....[4]....
        /*003c*/ 	.word	0x00000410


	//----- nvinfo : EIATTR_CRS_STACK_SIZE
	.align		4
.L_13:
        /*0040*/ 	.byte	0x04, 0x1e
        /*0042*/ 	.short	(.L_15 - .L_14)
.L_14:
        /*0044*/ 	.word	0x00000000


	//----- nvinfo : EIATTR_CBANK_PARAM_SIZE
	.align		4
.L_15:
        /*0048*/ 	.byte	0x03, 0x19
        /*004a*/ 	.short	0x0008


	//----- nvinfo : EIATTR_PARAM_CBANK
	.align		4
        /*004c*/ 	.byte	0x04, 0x0a
        /*004e*/ 	.short	(.L_17 - .L_16)
	.align		4
.L_16:
        /*0050*/ 	.word	index@(.nv.constant0._Z5kmainPVj)
        /*0054*/ 	.short	0x0380
        /*0056*/ 	.short	0x0008


	//----- nvinfo : EIATTR_SW_WAR
	.align		4
.L_17:
        /*0058*/ 	.byte	0x04, 0x36
        /*005a*/ 	.short	(.L_19 - .L_18)
.L_18:
        /*005c*/ 	.word	0x00000008
.L_19:


//--------------------- .nv.callgraph             --------------------------
	.section	.nv.callgraph,"",@"SHT_CUDA_CALLGRAPH"
	.align	4
	.sectionentsize	8
	.align		4
        /*0000*/ 	.word	0x00000000
	.align		4
        /*0004*/ 	.word	0xffffffff
	.align		4
        /*0008*/ 	.word	0x00000000
	.align		4
        /*000c*/ 	.word	0xfffffffe
	.align		4
        /*0010*/ 	.word	0x00000000
	.align		4
        /*0014*/ 	.word	0xfffffffd
	.align		4
        /*0018*/ 	.word	0x00000000
	.align		4
        /*001c*/ 	.word	0xfffffffc


//--------------------- .nv.constant4             --------------------------
	.section	.nv.constant4,"a",@progbits
	.align	8
	.align		8
.nv.constant4:
        /*0000*/ 	.dword	flag
	.align		8
        /*0008*/ 	.dword	dummy


//--------------------- .text._Z5kmainPVj         --------------------------
	.section	.text._Z5kmainPVj,"ax",@progbits
	.align	128
        .global         _Z5kmainPVj
        .type           _Z5kmainPVj,@function
        .size           _Z5kmainPVj,(.L_x_10 - _Z5kmainPVj)
        .other          _Z5kmainPVj,@"STO_CUDA_ENTRY STV_DEFAULT"
_Z5kmainPVj:
.text._Z5kmainPVj:
[----:B------:R-:W-:Y:S01]  /*0000*/  LDC R1, c[0x0][0x37c] ;  /* 0x0000df00ff017b82 */ /* 0x000fe20000000800 */
[----:B------:R-:W0:Y:S01]  /*0010*/  S2R R0, SR_CTAID.X ;  /* 0x0000000000007919 */ /* 0x000e220000002500 */
[----:B------:R-:W1:Y:S01]  /*0020*/  LDCU.64 UR4, c[0x0][0x358] ;  /* 0x00006b00ff0477ac */ /* 0x000e620008000a00 */
[----:B------:R-:W0:Y:S02]  /*0030*/  S2R R3, SR_TID.X ;  /* 0x0000000000037919 */ /* 0x000e240000002100 */
[----:B0-----:R-:W-:-:S13]  /*0040*/  LOP3.LUT P0, RZ, R0, R3, RZ, 0xfc, !PT ;  /* 0x0000000300ff7212 */ /* 0x001fda000780fcff */
[----:B-1----:R-:W-:Y:S05]  /*0050*/  @P0 BRA `(.L_x_0) ;  /* 0x00000000001c0947 */ /* 0x002fea0003800000 */
[----:B------:R-:W0:Y:S01]  /*0060*/  LDC.64 R2, c[0x0][0x380] ;  /* 0x0000e000ff027b82 */ /* 0x000e220000000a00 */
[----:B------:R-:W-:-:S05]  /*0070*/  IMAD.MOV.U32 R5, RZ, RZ, 0x1 ;  /* 0x00000001ff057424 */ /* 0x000fca00078e00ff */
[----:B0-----:R0:W-:Y:S01]  /*0080*/  STG.E.STRONG.SYS desc[UR4][R2.64], R5 ;  /* 0x0000000502007986 */ /* 0x0011e2000c115904 */
[----:B------:R0:W-:Y:S06]  /*0090*/  MEMBAR.SC.CTA ;  /* 0x0000000000007992 */ /* 0x0001ec0000000000 */
[----:B0-----:R-:W0:Y:S02]  /*00a0*/  LDC.64 R2, c[0x4][RZ] ;  /* 0x01000000ff027b82 */ /* 0x001e240000000a00 */
[----:B0-----:R-:W-:Y:S01]  /*00b0*/  ATOMG.E.EXCH.STRONG.GPU PT, RZ, desc[UR4][R2.64], R5 ;  /* 0x8000000502ff79a8 */ /* 0x001fe2000c1ef104 */
[----:B------:R-:W-:Y:S05]  /*00c0*/  EXIT ;  /* 0x000000000000794d */ /* 0x000fea0003800000 */
.L_x_0:
[----:B------:R-:W-:-:S04]  /*00d0*/  ISETP.NE.AND P0, PT, R3, 0x20, PT ;  /* 0x000000200300780c */ /* 0x000fc80003f05270 */
[----:B------:R-:W-:-:S13]  /*00e0*/  ISETP.NE.OR P1, PT, R0, RZ, P0 ;  /* 0x000000ff0000720c */ /* 0x000fda0000725670 */
[----:B------:R-:W-:Y:S05]  /*00f0*/  @P1 BRA `(.L_x_1) ;  /* 0x0000000000481947 */ /* 0x000fea0003800000 */
[----:B------:R-:W0:Y:S01]  /*0100*/  LDC.64 R2, c[0x4][RZ] ;  /* 0x01000000ff027b82 */ /* 0x000e220000000a00 */
[----:B------:R-:W-:Y:S01]  /*0110*/  BSSY B0, `(.L_x_2) ;  /* 0x0000005000007945 */ /* 0x000fe20003800000 */
.L_x_3:
[----:B------:R-:W-:Y:S05]  /*0120*/  YIELD ;  /* 0x0000000000007946 */ /* 0x000fea0003800000 */
[----:B0-----:R-:W2:Y:S02]  /*0130*/  ATOMG.E.OR.STRONG.GPU PT, R0, desc[UR4][R2.64], RZ ;  /* 0x800000ff020079a8 */ /* 0x001ea4000b1ef104 */
[----:B--2---:R-:W-:-:S13]  /*0140*/  ISETP.NE.AND P0, PT, R0, 0x1, PT ;  /* 0x000000010000780c */ /* 0x004fda0003f05270 */
[----:B------:R-:W-:Y:S05]  /*0150*/  @P0 BRA `(.L_x_3) ;  /* 0xfffffffc00f00947 */ /* 0x000fea000383ffff */
[----:B------:R-:W-:Y:S05]  /*0160*/  BSYNC B0 ;  /* 0x0000000000007941 */ /* 0x000fea0003800000 */
.L_x_2:
[----:B------:R-:W0:Y:S02]  /*0170*/  LDC.64 R4, c[0x0][0x380] ;  /* 0x0000e000ff047b82 */ /* 0x000e240000000a00 */
[----:B0-----:R-:W2:Y:S01]  /*0180*/  LDG.E.STRONG.SYS R0, desc[UR4][R4.64] ;  /* 0x0000000404007981 */ /* 0x001ea2000c1f5900 */
[----:B------:R-:W-:Y:S02]  /*0190*/  IMAD.MOV.U32 R9, RZ, RZ, 0x2 ;  /* 0x00000002ff097424 */ /* 0x000fe400078e00ff */
[----:B--2---:R-:W-:-:S05]  /*01a0*/  VIADD R7, R0, 0x2 ;  /* 0x0000000200077836 */ /* 0x004fca0000000000 */
[----:B------:R-:W-:Y:S01]  /*01b0*/  STG.E.STRONG.SYS desc[UR4][R4.64], R7 ;  /* 0x0000000704007986 */ /* 0x000fe2000c115904 */
[----:B------:R-:W-:Y:S06]  /*01c0*/  MEMBAR.SC.GPU ;  /* 0x0000000000007992 */ /* 0x000fec0000002000 */
[----:B------:R-:W-:-:S00]  /*01d0*/  ERRBAR ;  /* 0x00000000000079ab */ /* 0x000fc00000000000 */
[----:B------:R-:W-:Y:S06]  /*01e0*/  CGAERRBAR ;  /* 0x00000000000075ab */ /* 0x000fec0000000000 */
[----:B------:R-:W-:Y:S04]  /*01f0*/  CCTL.IVALL ;  /* 0x00000000ff00798f */ /* 0x000fe80002000000 */
[----:B------:R-:W-:Y:S01]  /*0200*/  ATOMG.E.EXCH.STRONG.GPU PT, RZ, desc[UR4][R2.64], R9 ;  /* 0x8000000902ff79a8 */ /* 0x000fe2000c1ef104 */
[----:B------:R-:W-:Y:S05]  /*0210*/  EXIT ;  /* 0x000000000000794d */ /* 0x000fea0003800000 */
.L_x_1:
[----:B------:R-:W-:-:S04]  /*0220*/  ISETP.NE.AND P1, PT, R3, RZ, PT ;  /* 0x000000ff0300720c */ /* 0x000fc80003f25270 */
[----:B------:R-:W-:-:S13]  /*0230*/  ISETP.NE.OR P1, PT, R0, 0x1, P1 ;  /* 0x000000010000780c */ /* 0x000fda0000f25670 */
[----:B------:R-:W-:Y:S05]  /*0240*/  @P1 BRA `(.L_x_4) ;  /* 0x00000000003c1947 */ /* 0x000fea0003800000 */
[----:B------:R-:W0:Y:S01]  /*0250*/  LDC.64 R2, c[0x4][RZ] ;  /* 0x01000000ff027b82 */ /* 0x000e220000000a00 */
[----:B------:R-:W-:Y:S01]  /*0260*/  BSSY B0, `(.L_x_5) ;  /* 0x0000005000007945 */ /* 0x000fe20003800000 */
.L_x_6:
[----:B------:R-:W-:Y:S05]  /*0270*/  YIELD ;  /* 0x0000000000007946 */ /* 0x000fea0003800000 */
[----:B0-----:R-:W2:Y:S02]  /*0280*/  ATOMG.E.OR.STRONG.GPU PT, R0, desc[UR4][R2.64], RZ ;  /* 0x800000ff020079a8 */ /* 0x001ea4000b1ef104 */
[----:B--2---:R-:W-:-:S13]  /*0290*/  ISETP.NE.AND P0, PT, R0, 0x2, PT ;  /* 0x000000020000780c */ /* 0x004fda0003f05270 */
[----:B------:R-:W-:Y:S05]  /*02a0*/  @P0 BRA `(.L_x_6) ;  /* 0xfffffffc00f00947 */ /* 0x000fea000383ffff */
[----:B------:R-:W-:Y:S05]  /*02b0*/  BSYNC B0 ;  /* 0x0000000000007941 */ /* 0x000fea0003800000 */
.L_x_5:
[----:B------:R-:W0:Y:S02]  /*02c0*/  LDC.64 R4, c[0x0][0x380] ;  /* 0x0000e000ff047b82 */ /* 0x000e240000000a00 */
[----:B0-----:R-:W2:Y:S01]  /*02d0*/  LDG.E.STRONG.SYS R0, desc[UR4][R4.64] ;  /* 0x0000000404007981 */ /* 0x001ea2000c1f5900 */
[----:B------:R-:W-:Y:S02]  /*02e0*/  IMAD.MOV.U32 R9, RZ, RZ, 0x3 ;  /* 0x00000003ff097424 */ /* 0x000fe400078e00ff */
[----:B--2---:R-:W-:-:S05]  /*02f0*/  VIADD R7, R0, 0x2 ;  /* 0x0000000200077836 */ /* 0x004fca0000000000 */
[----:B------:R-:W-:Y:S01]  /*0300*/  STG.E.STRONG.SYS desc[UR4][R4.64], R7 ;  /* 0x0000000704007986 */ /* 0x000fe2000c115904 */
[----:B------:R0:W-:Y:S06]  /*0310*/  MEMBAR.SC.CTA ;  /* 0x0000000000007992 */ /* 0x0001ec0000000000 */
[----:B0-----:R-:W-:Y:S01]  /*0320*/  ATOMG.E.EXCH.STRONG.GPU PT, RZ, desc[UR4][R2.64], R9 ;  /* 0x8000000902ff79a8 */ /* 0x001fe2000c1ef104 */
[----:B------:R-:W-:Y:S05]  /*0330*/  EXIT ;  /* 0x000000000000794d */ /* 0x000fea0003800000 */
.L_x_4:
[----:B------:R-:W-:-:S13]  /*0340*/  ISETP.NE.OR P0, PT, R0, 0x1, P0 ;  /* 0x000000010000780c */ /* 0x000fda0000705670 */
[----:B------:R-:W-:Y:S05]  /*0350*/  @P0 EXIT ;  /* 0x000000000000094d */ /* 0x000fea0003800000 */
[----:B------:R-:W0:Y:S01]  /*0360*/  LDC.64 R2, c[0x4][RZ] ;  /* 0x01000000ff027b82 */ /* 0x000e220000000a00 */
[----:B------:R-:W-:Y:S01]  /*0370*/  BSSY B0, `(.L_x_7) ;  /* 0x0000005000007945 */ /* 0x000fe20003800000 */
.L_x_8:
[----:B------:R-:W-:Y:S05]  /*0380*/  YIELD ;  /* 0x0000000000007946 */ /* 0x000fea0003800000 */
[----:B0-----:R-:W2:Y:S02]  /*0390*/  ATOMG.E.OR.STRONG.GPU PT, R0, desc[UR4][R2.64], RZ ;  /* 0x800000ff020079a8 */ /* 0x001ea4000b1ef104 */
[----:B--2---:R-:W-:-:S13]  /*03a0*/  ISETP.NE.AND P0, PT, R0, 0x3, PT ;  /* 0x000000030000780c */ /* 0x004fda0003f05270 */
[----:B------:R-:W-:Y:S05]  /*03b0*/  @P0 BRA `(.L_x_8) ;  /* 0xfffffffc00f00947 */ /* 0x000fea000383ffff */
[----:B------:R-:W-:Y:S05]  /*03c0*/  BSYNC B0 ;  /* 0x0000000000007941 */ /* 0x000fea0003800000 */
.L_x_7:
[----:B------:R-:W0:Y:S02]  /*03d0*/  LDC.64 R4, c[0x0][0x380] ;  /* 0x0000e000ff047b82 */ /* 0x000e240000000a00 */
[----:B0-----:R-:W2:Y:S06]  /*03e0*/  LDG.E.STRONG.SYS R5, desc[UR4][R4.64] ;  /* 0x0000000404057981 */ /* 0x001eac000c1f5900 */
[----:B------:R-:W2:Y:S02]  /*03f0*/  LDC.64 R2, c[0x4][0x8] ;  /* 0x01000200ff027b82 */ /* 0x000ea40000000a00 */
[----:B--2---:R-:W-:Y:S01]  /*0400*/  STG.E desc[UR4][R2.64], R5 ;  /* 0x0000000502007986 */ /* 0x004fe2000c101904 */
[----:B------:R-:W-:Y:S05]  /*0410*/  EXIT ;  /* 0x000000000000794d */ /* 0x000fea0003800000 */
.L_x_9:
[----:B------:R-:W-:-:S00]  /*0420*/  BRA `(.L_x_9) ;  /* 0xfffffffc00fc7947 */ /* 0x000fc0000383ffff */
[----:B------:R-:W-:-:S00]  /*0430*/  NOP ;  /* 0x0000000000007918 */ /* 0x000fc00000000000 */
        /* <DEDUP_REMOVED lines=12> */
.L_x_10:


//--------------------- .nv.shared.reserved.0     --------------------------
	.section	.nv.shared.reserved.0,"aw",@nobits
	.weak		__nv_reservedSMEM_offset_0_alias
	.size		__nv_reservedSMEM_offset_0_alias, 0, 64
	.other		__nv_reservedSMEM_offset_0_alias,@"STO_CUDA_RESERVED_SHARED STV_DEFAULT"
__nv_reservedSMEM_offset_0_alias:
	.zero		0
	.zero		64


//--------------------- .nv.global                --------------------------
	.section	.nv.global,"aw",@nobits
	.align	4
.nv.global:
	.type		flag,@object
	.size		flag,(dummy - flag)
flag:
	.zero		4
	.type		dummy,@object
	.size		dummy,(.L_1 - dummy)
dummy:
	.zero		4
.L_1:


//--------------------- .nv.constant0._Z5kmainPVj --------------------------
	.section	.nv.constant0._Z5kmainPVj,"a",@progbits
	.sectionflags	@""
	.align	4
.nv.constant0._Z5kmainPVj:
	.zero		904


//--------------------- SYMBOLS --------------------------

	.type		.nv.reservedSmem.offset0,@object
	.size		.nv.reservedSmem.offset0,0x4
